	.headerflags	@"EF_CUDA_TEXMODE_UNIFIED EF_CUDA_64BIT_ADDRESS EF_CUDA_ACCELERATORS EF_CUDA_SM90 EF_CUDA_VIRTUAL_SM(EF_CUDA_SM90)"
	.elftype	@"ET_EXEC"


//--------------------- .nv.info                  --------------------------
	.section	.nv.info,"",@"SHT_CUDA_INFO"
	.align	4


	//----- nvinfo : EIATTR_REGCOUNT
	.align		4
        /*0000*/ 	.byte	0x04, 0x2f
        /*0002*/ 	.short	(.L_3 - .L_2)
	.align		4
.L_2:
        /*0004*/ 	.word	index@(triton_poi_fused__native_batch_norm_legit_no_training_34)
        /*0008*/ 	.word	0x00000016


	//----- nvinfo : EIATTR_MIN_STACK_SIZE
	.align		4
.L_3:
        /*000c*/ 	.byte	0x04, 0x12
        /*000e*/ 	.short	(.L_5 - .L_4)
	.align		4
.L_4:
        /*0010*/ 	.word	index@(triton_poi_fused__native_batch_norm_legit_no_training_34)
        /*0014*/ 	.word	0x00000000


	//----- nvinfo : EIATTR_FRAME_SIZE
	.align		4
.L_5:
        /*0018*/ 	.byte	0x04, 0x11
        /*001a*/ 	.short	(.L_7 - .L_6)
	.align		4
.L_6:
        /*001c*/ 	.word	index@(triton_poi_fused__native_batch_norm_legit_no_training_34)
        /*0020*/ 	.word	0x00000000


	//----- nvinfo : EIATTR_MIN_STACK_SIZE
	.align		4
.L_7:
        /*0024*/ 	.byte	0x04, 0x12
        /*0026*/ 	.short	(.L_9 - .L_8)
	.align		4
.L_8:
        /*0028*/ 	.word	index@(triton_poi_fused__native_batch_norm_legit_no_training_34)
        /*002c*/ 	.word	0x00000000
.L_9:


//--------------------- .nv.info.triton_poi_fused__native_batch_norm_legit_no_training_34 --------------------------
	.section	.nv.info.triton_poi_fused__native_batch_norm_legit_no_training_34,"",@"SHT_CUDA_INFO"
	.sectionflags	@""
	.align	4


	//----- nvinfo : EIATTR_CUDA_API_VERSION
	.align		4
        /*0000*/ 	.byte	0x04, 0x37
        /*0002*/ 	.short	(.L_11 - .L_10)
.L_10:
        /*0004*/ 	.word	0x0000007c


	//----- nvinfo : EIATTR_KPARAM_INFO
	.align		4
.L_11:
        /*0008*/ 	.byte	0x04, 0x17
        /*000a*/ 	.short	(.L_13 - .L_12)
.L_12:
        /*000c*/ 	.word	0x00000000
        /*0010*/ 	.short	0x0006
        /*0012*/ 	.short	0x0030
        /*0014*/ 	.byte	0x00, 0xf0, 0x11, 0x00


	//----- nvinfo : EIATTR_KPARAM_INFO
	.align		4
.L_13:
        /*0018*/ 	.byte	0x04, 0x17
        /*001a*/ 	.short	(.L_15 - .L_14)
.L_14:
        /*001c*/ 	.word	0x00000000
        /*0020*/ 	.short	0x0005
        /*0022*/ 	.short	0x0028
        /*0024*/ 	.byte	0x00, 0xf4, 0x21, 0x00


	//----- nvinfo : EIATTR_KPARAM_INFO
	.align		4
.L_15:
        /*0028*/ 	.byte	0x04, 0x17
        /*002a*/ 	.short	(.L_17 - .L_16)
.L_16:
        /*002c*/ 	.word	0x00000000
        /*0030*/ 	.short	0x0004
        /*0032*/ 	.short	0x0020
        /*0034*/ 	.byte	0x00, 0xf4, 0x21, 0x00


	//----- nvinfo : EIATTR_KPARAM_INFO
	.align		4
.L_17:
        /*0038*/ 	.byte	0x04, 0x17
        /*003a*/ 	.short	(.L_19 - .L_18)
.L_18:
        /*003c*/ 	.word	0x00000000
        /*0040*/ 	.short	0x0003
        /*0042*/ 	.short	0x0018
        /*0044*/ 	.byte	0x00, 0xf4, 0x21, 0x00


	//----- nvinfo : EIATTR_KPARAM_INFO
	.align		4
.L_19:
        /*0048*/ 	.byte	0x04, 0x17
        /*004a*/ 	.short	(.L_21 - .L_20)
.L_20:
        /*004c*/ 	.word	0x00000000
        /*0050*/ 	.short	0x0002
        /*0052*/ 	.short	0x0010
        /*0054*/ 	.byte	0x00, 0xf4, 0x21, 0x00


	//----- nvinfo : EIATTR_KPARAM_INFO
	.align		4
.L_21:
        /*0058*/ 	.byte	0x04, 0x17
        /*005a*/ 	.short	(.L_23 - .L_22)
.L_22:
        /*005c*/ 	.word	0x00000000
        /*0060*/ 	.short	0x0001
        /*0062*/ 	.short	0x0008
        /*0064*/ 	.byte	0x00, 0xf4, 0x21, 0x00


	//----- nvinfo : EIATTR_KPARAM_INFO
	.align		4
.L_23:
        /*0068*/ 	.byte	0x04, 0x17
        /*006a*/ 	.short	(.L_25 - .L_24)
.L_24:
        /*006c*/ 	.word	0x00000000
        /*0070*/ 	.short	0x0000
        /*0072*/ 	.short	0x0000
        /*0074*/ 	.byte	0x00, 0xf4, 0x21, 0x00


	//----- nvinfo : EIATTR_SPARSE_MMA_MASK
	.align		4
.L_25:
        /*0078*/ 	.byte	0x03, 0x50
        /*007a*/ 	.short	0x0000


	//----- nvinfo : EIATTR_MAXREG_COUNT
	.align		4
        /*007c*/ 	.byte	0x03, 0x1b
        /*007e*/ 	.short	0x00ff


	//----- nvinfo : EIATTR_EXIT_INSTR_OFFSETS
	.align		4
        /*0080*/ 	.byte	0x04, 0x1c
        /*0082*/ 	.short	(.L_27 - .L_26)


	//   ....[0]....
.L_26:
        /*0084*/ 	.word	0x000003d0


	//   ....[1]....
        /*0088*/ 	.word	0x000003f0


	//----- nvinfo : EIATTR_REQNTID
	.align		4
.L_27:
        /*008c*/ 	.byte	0x04, 0x10
        /*008e*/ 	.short	(.L_29 - .L_28)
.L_28:
        /*0090*/ 	.word	0x00000080
        /*0094*/ 	.word	0x00000001
        /*0098*/ 	.word	0x00000001


	//----- nvinfo : EIATTR_CBANK_PARAM_SIZE
	.align		4
.L_29:
        /*009c*/ 	.byte	0x03, 0x19
        /*009e*/ 	.short	0x0034


	//----- nvinfo : EIATTR_PARAM_CBANK
	.align		4
        /*00a0*/ 	.byte	0x04, 0x0a
        /*00a2*/ 	.short	(.L_31 - .L_30)
	.align		4
.L_30:
        /*00a4*/ 	.word	index@(.nv.constant0.triton_poi_fused__native_batch_norm_legit_no_training_34)
        /*00a8*/ 	.short	0x0210
        /*00aa*/ 	.short	0x0034


	//----- nvinfo : EIATTR_SW_WAR
	.align		4
.L_31:
        /*00ac*/ 	.byte	0x04, 0x36
        /*00ae*/ 	.short	(.L_33 - .L_32)
.L_32:
        /*00b0*/ 	.word	0x00000008
.L_33:


//--------------------- .nv.callgraph             --------------------------
	.section	.nv.callgraph,"",@"SHT_CUDA_CALLGRAPH"
	.align	4
	.sectionentsize	8
	.align		4
        /*0000*/ 	.word	0x00000000
	.align		4
        /*0004*/ 	.word	0xffffffff
	.align		4
        /*0008*/ 	.word	0x00000000
	.align		4
        /*000c*/ 	.word	0xfffffffe
	.align		4
        /*0010*/ 	.word	0x00000000
	.align		4
        /*0014*/ 	.word	0xfffffffd
	.align		4
        /*0018*/ 	.word	0x00000000
	.align		4
        /*001c*/ 	.word	0xfffffffc


//--------------------- .nv.constant4             --------------------------
	.section	.nv.constant4,"a",@progbits
	.align	8
	.align		8
.nv.constant4:
        /*0000*/ 	.dword	_$_str
	.align		8
        /*0008*/ 	.dword	_$_str_$_2


//--------------------- .text.triton_poi_fused__native_batch_norm_legit_no_training_34 --------------------------
	.section	.text.triton_poi_fused__native_batch_norm_legit_no_training_34,"ax",@progbits
	.align	128
        .global         triton_poi_fused__native_batch_norm_legit_no_training_34
        .type           triton_poi_fused__native_batch_norm_legit_no_training_34,@function
        .size           triton_poi_fused__native_batch_norm_legit_no_training_34,(.L_x_1 - triton_poi_fused__native_batch_norm_legit_no_training_34)
        .other          triton_poi_fused__native_batch_norm_legit_no_training_34,@"STO_CUDA_ENTRY STV_DEFAULT"
triton_poi_fused__native_batch_norm_legit_no_training_34:
.text.triton_poi_fused__native_batch_norm_legit_no_training_34:
[----:B------:R-:W0:Y:S01]  /*0000*/  LDC R1, c[0x0][0x28] ;  /* 0x00000a00ff017b82 */ /* 0x000e220000000800 */
[----:B------:R-:W1:Y:S07]  /*0010*/  S2R R0, SR_TID.X ;  /* 0x0000000000007919 */ /* 0x000e6e0000002100 */
[----:B------:R-:W2:Y:S01]  /*0020*/  LDC.64 R8, c[0x0][0x220] ;  /* 0x00008800ff087b82 */ /* 0x000ea20000000a00 */
[----:B------:R-:W-:Y:S01]  /*0030*/  ULDC.64 UR4, c[0x0][0x208] ;  /* 0x0000820000047ab9 */ /* 0x000fe20000000a00 */
[----:B------:R-:W3:Y:S06]  /*0040*/  S2R R3, SR_CTAID.X ;  /* 0x0000000000037919 */ /* 0x000eec0000002500 */
[----:B------:R-:W4:Y:S08]  /*0050*/  LDC.64 R12, c[0x0][0x210] ;  /* 0x00008400ff0c7b82 */ /* 0x000f300000000a00 */
[----:B------:R-:W5:Y:S08]  /*0060*/  LDC.64 R14, c[0x0][0x218] ;  /* 0x00008600ff0e7b82 */ /* 0x000f700000000a00 */
[----:B------:R-:W5:Y:S01]  /*0070*/  LDC.64 R16, c[0x0][0x228] ;  /* 0x00008a00ff107b82 */ /* 0x000f620000000a00 */
[----:B-1----:R-:W-:-:S07]  /*0080*/  SHF.L.U32 R0, R0, 0x1, RZ ;  /* 0x0000000100007819 */ /* 0x002fce00000006ff */
[----:B------:R-:W1:Y:S01]  /*0090*/  LDC.64 R18, c[0x0][0x230] ;  /* 0x00008c00ff127b82 */ /* 0x000e620000000a00 */
[----:B------:R-:W-:-:S04]  /*00a0*/  LOP3.LUT R0, R0, 0xfe, RZ, 0xc0, !PT ;  /* 0x000000fe00007812 */ /* 0x000fc800078ec0ff */
[----:B---3--:R-:W-:-:S04]  /*00b0*/  LEA R0, R3, R0, 0x8 ;  /* 0x0000000003007211 */ /* 0x008fc800078e40ff */
[C---:B------:R-:W-:Y:S01]  /*00c0*/  ISETP.GE.AND P4, PT, R0.reuse, 0xc00, PT ;  /* 0x00000c000000780c */ /* 0x040fe20003f86270 */
[----:B------:R-:W-:-:S05]  /*00d0*/  IMAD.HI R2, R0, 0x2aaaaaab, RZ ;  /* 0x2aaaaaab00027827 */ /* 0x000fca00078e02ff */
[----:B------:R-:W-:-:S04]  /*00e0*/  SHF.R.U32.HI R3, RZ, 0x1f, R2 ;  /* 0x0000001fff037819 */ /* 0x000fc80000011602 */
[----:B------:R-:W-:-:S05]  /*00f0*/  LEA.HI R3, R2, R3, RZ, 0x1b ;  /* 0x0000000302037211 */ /* 0x000fca00078fd8ff */
[----:B------:R-:W-:Y:S01]  /*0100*/  IMAD R11, R3, -0xc0, R0 ;  /* 0xffffff40030b7824 */ /* 0x000fe200078e0200 */
[----:B------:R-:W-:-:S03]  /*0110*/  CS2R R2, SRZ ;  /* 0x0000000000027805 */ /* 0x000fc6000001ff00 */
[----:B--2---:R-:W-:-:S05]  /*0120*/  IMAD.WIDE R8, R11, 0x4, R8 ;  /* 0x000000040b087825 */ /* 0x004fca00078e0208 */
[----:B------:R2:W3:Y:S01]  /*0130*/  @!P4 LDG.E.EL.64 R2, desc[UR4][R8.64] ;  /* 0x000000040802c981 */ /* 0x0004e2000c2e1b00 */
[----:B------:R-:W-:Y:S02]  /*0140*/  CS2R R4, SRZ ;  /* 0x0000000000047805 */ /* 0x000fe4000001ff00 */
[----:B------:R-:W-:Y:S01]  /*0150*/  CS2R R6, SRZ ;  /* 0x0000000000067805 */ /* 0x000fe2000001ff00 */
[----:B----4-:R-:W-:-:S04]  /*0160*/  IMAD.WIDE R12, R0, 0x4, R12 ;  /* 0x00000004000c7825 */ /* 0x010fc800078e020c */
[C---:B-----5:R-:W-:Y:S01]  /*0170*/  IMAD.WIDE R14, R11.reuse, 0x4, R14 ;  /* 0x000000040b0e7825 */ /* 0x060fe200078e020e */
[----:B------:R-:W4:Y:S04]  /*0180*/  @!P4 LDG.E.64 R4, desc[UR4][R12.64] ;  /* 0x000000040c04c981 */ /* 0x000f28000c1e1b00 */
[----:B------:R5:W4:Y:S01]  /*0190*/  @!P4 LDG.E.EL.64 R6, desc[UR4][R14.64] ;  /* 0x000000040e06c981 */ /* 0x000b22000c2e1b00 */
[----:B0-----:R-:W-:Y:S01]  /*01a0*/  IMAD.WIDE R16, R11, 0x4, R16 ;  /* 0x000000040b107825 */ /* 0x001fe200078e0210 */
[----:B--2---:R-:W-:-:S03]  /*01b0*/  CS2R R8, SRZ ;  /* 0x0000000000087805 */ /* 0x004fc6000001ff00 */
[----:B-1----:R-:W-:Y:S01]  /*01c0*/  IMAD.WIDE R18, R11, 0x4, R18 ;  /* 0x000000040b127825 */ /* 0x002fe200078e0212 */
[----:B------:R-:W-:-:S04]  /*01d0*/  CS2R R10, SRZ ;  /* 0x00000000000a7805 */ /* 0x000fc8000001ff00 */
[----:B------:R-:W2:Y:S04]  /*01e0*/  @!P4 LDG.E.EL.64 R8, desc[UR4][R18.64] ;  /* 0x000000041208c981 */ /* 0x000ea8000c2e1b00 */
[----:B------:R-:W2:Y:S01]  /*01f0*/  @!P4 LDG.E.EL.64 R10, desc[UR4][R16.64] ;  /* 0x00000004100ac981 */ /* 0x000ea2000c2e1b00 */
[----:B-----5:R-:W-:Y:S01]  /*0200*/  HFMA2.MMA R15, -RZ, RZ, 1.625, 0 ;  /* 0x3e800000ff0f7435 */ /* 0x020fe200000001ff */
[----:B---3--:R-:W-:Y:S01]  /*0210*/  FADD R2, R2, 9.9999997473787516356e-06 ;  /* 0x3727c5ac02027421 */ /* 0x008fe20000000000 */
[----:B------:R-:W-:-:S03]  /*0220*/  FADD R12, R3, 9.9999997473787516356e-06 ;  /* 0x3727c5ac030c7421 */ /* 0x000fc60000000000 */
[----:B------:R0:W1:Y:S08]  /*0230*/  MUFU.SQRT R13, R2 ;  /* 0x00000002000d7308 */ /* 0x0000700000002000 */
[----:B------:R-:W3:Y:S01]  /*0240*/  MUFU.SQRT R14, R12 ;  /* 0x0000000c000e7308 */ /* 0x000ee20000002000 */
[----:B0-----:R-:W0:Y:S01]  /*0250*/  LDC.64 R2, c[0x0][0x238] ;  /* 0x00008e00ff027b82 */ /* 0x001e220000000a00 */
[----:B-1----:R-:W-:-:S02]  /*0260*/  FSETP.GT.AND P0, PT, R13, 8.50705917302346158658e+37, PT ;  /* 0x7e8000000d00780b */ /* 0x002fc40003f04000 */
[----:B------:R-:W-:Y:S02]  /*0270*/  FSETP.GEU.AND P2, PT, R13, 1.175494350822287508e-38, PT ;  /* 0x008000000d00780b */ /* 0x000fe40003f4e000 */
[C---:B---3--:R-:W-:Y:S02]  /*0280*/  FSETP.GT.AND P1, PT, R14.reuse, 8.50705917302346158658e+37, PT ;  /* 0x7e8000000e00780b */ /* 0x048fe40003f24000 */
[----:B------:R-:W-:-:S07]  /*0290*/  FSETP.GEU.AND P3, PT, R14, 1.175494350822287508e-38, PT ;  /* 0x008000000e00780b */ /* 0x000fce0003f6e000 */
[----:B------:R-:W-:-:S04]  /*02a0*/  @P0 FMUL R13, R13, 0.25 ;  /* 0x3e8000000d0d0820 */ /* 0x000fc80000400000 */
[----:B------:R-:W-:Y:S01]  /*02b0*/  @!P2 FMUL R13, R13, 16777216 ;  /* 0x4b8000000d0da820 */ /* 0x000fe20000400000 */
[----:B------:R-:W-:-:S04]  /*02c0*/  @P1 FMUL R14, R14, 0.25 ;  /* 0x3e8000000e0e1820 */ /* 0x000fc80000400000 */
[----:B------:R-:W-:Y:S01]  /*02d0*/  @!P3 FMUL R14, R14, 16777216 ;  /* 0x4b8000000e0eb820 */ /* 0x000fe20000400000 */
[----:B------:R-:W1:Y:S01]  /*02e0*/  MUFU.RCP R13, R13 ;  /* 0x0000000d000d7308 */ /* 0x000e620000001000 */
[----:B------:R-:W-:-:S07]  /*02f0*/  FSEL R12, R15, 1, P0 ;  /* 0x3f8000000f0c7808 */ /* 0x000fce0000000000 */
[----:B------:R-:W3:Y:S01]  /*0300*/  MUFU.RCP R14, R14 ;  /* 0x0000000e000e7308 */ /* 0x000ee20000001000 */
[----:B------:R-:W-:Y:S01]  /*0310*/  FSEL R15, R15, 1, P1 ;  /* 0x3f8000000f0f7808 */ /* 0x000fe20000800000 */
[----:B------:R-:W-:Y:S01]  /*0320*/  @!P2 FMUL R12, R12, 16777216 ;  /* 0x4b8000000c0ca820 */ /* 0x000fe20000400000 */
[----:B----4-:R-:W-:-:S03]  /*0330*/  FADD R4, -R6, R4 ;  /* 0x0000000406047221 */ /* 0x010fc60000000100 */
[----:B------:R-:W-:Y:S01]  /*0340*/  @!P3 FMUL R15, R15, 16777216 ;  /* 0x4b8000000f0fb820 */ /* 0x000fe20000400000 */
[----:B------:R-:W-:Y:S01]  /*0350*/  FADD R5, -R7, R5 ;  /* 0x0000000507057221 */ /* 0x000fe20000000100 */
[----:B-1----:R-:W-:Y:S02]  /*0360*/  FMUL R13, R13, R12 ;  /* 0x0000000c0d0d7220 */ /* 0x002fe40000400000 */
[----:B---3--:R-:W-:Y:S02]  /*0370*/  FMUL R6, R14, R15 ;  /* 0x0000000f0e067220 */ /* 0x008fe40000400000 */
[----:B------:R-:W-:Y:S02]  /*0380*/  FMUL R13, R4, R13 ;  /* 0x0000000d040d7220 */ /* 0x000fe40000400000 */
[----:B------:R-:W-:Y:S01]  /*0390*/  FMUL R6, R5, R6 ;  /* 0x0000000605067220 */ /* 0x000fe20000400000 */
[----:B0-----:R-:W-:-:S04]  /*03a0*/  IMAD.WIDE R2, R0, 0x4, R2 ;  /* 0x0000000400027825 */ /* 0x001fc800078e0202 */
[----:B--2---:R-:W-:Y:S01]  /*03b0*/  FFMA R8, R13, R10, R8 ;  /* 0x0000000a0d087223 */ /* 0x004fe20000000008 */
[----:B------:R-:W-:Y:S01]  /*03c0*/  FFMA R9, R6, R11, R9 ;  /* 0x0000000b06097223 */ /* 0x000fe20000000009 */
[----:B------:R-:W-:Y:S06]  /*03d0*/  @P4 EXIT ;  /* 0x000000000000494d */ /* 0x000fec0003800000 */
[----:B------:R-:W-:Y:S01]  /*03e0*/  STG.E.64 desc[UR4][R2.64], R8 ;  /* 0x0000000802007986 */ /* 0x000fe2000c101b04 */
[----:B------:R-:W-:Y:S05]  /*03f0*/  EXIT ;  /* 0x000000000000794d */ /* 0x000fea0003800000 */
.L_x_0:
[----:B------:R-:W-:-:S00]  /*0400*/  BRA `(.L_x_0) ;  /* 0xfffffffc00fc7947 */ /* 0x000fc0000383ffff */
[----:B------:R-:W-:-:S00]  /*0410*/  NOP ;  /* 0x0000000000007918 */ /* 0x000fc00000000000 */
        /* <DEDUP_REMOVED lines=14> */
.L_x_1:


//--------------------- .nv.global.init           --------------------------
	.section	.nv.global.init,"aw",@progbits
.nv.global.init:
	.type		_$_str,@object
	.size		_$_str,(_$_str_$_2 - _$_str)
_$_str:
        /*0000*/ 	.byte	0x5f, 0x5f, 0x43, 0x55, 0x44, 0x41, 0x5f, 0x46, 0x54, 0x5a, 0x00
	.type		_$_str_$_2,@object
	.size		_$_str_$_2,(.L_1 - _$_str_$_2)
_$_str_$_2:
        /*000b*/ 	.byte	0x5f, 0x5f, 0x43, 0x55, 0x44, 0x41, 0x5f, 0x50, 0x52, 0x45, 0x43, 0x5f, 0x53, 0x51, 0x52, 0x54
        /*001b*/ 	.byte	0x00
.L_1:


//--------------------- .nv.constant0.triton_poi_fused__native_batch_norm_legit_no_training_34 --------------------------
	.section	.nv.constant0.triton_poi_fused__native_batch_norm_legit_no_training_34,"a",@progbits
	.sectionflags	@""
	.align	4
.nv.constant0.triton_poi_fused__native_batch_norm_legit_no_training_34:
	.zero		580
